//
// Generated by NVIDIA NVVM Compiler
//
// Compiler Build ID: CL-36424714
// Cuda compilation tools, release 13.0, V13.0.88
// Based on NVVM 20.0.0
//

.version 9.0
.target sm_100
.address_size 64

	// .globl	_Z14print_from_gpuv
.extern .func  (.param .b32 func_retval0) vprintf
(
	.param .b64 vprintf_param_0,
	.param .b64 vprintf_param_1
)
;
.global .align 1 .b8 $str[42] = {80, 114, 105, 110, 116, 101, 100, 32, 70, 114, 111, 109, 32, 116, 104, 114, 101, 97, 100, 32, 91, 37, 100, 44, 32, 37, 100, 93, 32, 102, 114, 111, 109, 32, 100, 101, 118, 105, 99, 101, 10};

.visible .entry _Z14print_from_gpuv()
{
	.local .align 8 .b8 	__local_depot0[8];
	.reg .b64 	%SP;
	.reg .b64 	%SPL;
	.reg .b32 	%r<5>;
	.reg .b64 	%rd<5>;

	mov.u64 	%SPL, __local_depot0;
	cvta.local.u64 	%SP, %SPL;
	add.u64 	%rd1, %SP, 0;
	add.u64 	%rd2, %SPL, 0;
	mov.u32 	%r1, %tid.x;
	mov.u32 	%r2, %ctaid.x;
	st.local.v2.u32 	[%rd2], {%r1, %r2};
	mov.u64 	%rd3, $str;
	cvta.global.u64 	%rd4, %rd3;
	{ // callseq 0, 0
	.param .b64 param0;
	st.param.b64 	[param0], %rd4;
	.param .b64 param1;
	st.param.b64 	[param1], %rd1;
	.param .b32 retval0;
	call.uni (retval0), 
	vprintf, 
	(
	param0, 
	param1
	);
	ld.param.b32 	%r3, [retval0];
	} // callseq 0
	ret;

}


// ===== COMPILED SASS (sm_100) =====

	.target	sm_100

	.elftype	@"ET_EXEC"


//--------------------- .note.nv.tkinfo           --------------------------
	.section	.note.nv.tkinfo,"",@"SHT_NOTE"
	.sectionflags	@"SHF_NOTE_NV_TKINFO"
	.tkinfo
        /*0018*/ 	.word	0x00000002
        /*0030*/ 	.string	""
        /*0030*/ 	.string	"ptxas"
        /*0030*/ 	.string	"Cuda compilation tools, release 13.0, V13.0.88"
        /*0030*/ 	.string	"Build cuda_13.0.r13.0/compiler.36424714_0"
        /*0030*/ 	.string	"-arch sm_100 -m 64 "



//--------------------- .note.nv.cuinfo           --------------------------
	.section	.note.nv.cuinfo,"",@"SHT_NOTE"
	.sectionflags	@"SHF_NOTE_NV_CUINFO"
        /*0018*/ 	.short	0x0002
        /*001a*/ 	.short	0x0064
        /*001c*/ 	.short	0x0082
	.zero		2


//--------------------- .nv.info                  --------------------------
	.section	.nv.info,"",@"SHT_CUDA_INFO"
	.align	4


	//----- nvinfo : EIATTR_REGCOUNT
	.align		4
        /*0000*/ 	.byte	0x04, 0x2f
        /*0002*/ 	.short	(.L_2 - .L_1)
	.align		4
.L_1:
        /*0004*/ 	.word	index@(_Z14print_from_gpuv)
        /*0008*/ 	.word	0x00000018


	//----- nvinfo : EIATTR_FRAME_SIZE
	.align		4
.L_2:
        /*000c*/ 	.byte	0x04, 0x11
        /*000e*/ 	.short	(.L_4 - .L_3)
	.align		4
.L_3:
        /*0010*/ 	.word	index@(_Z14print_from_gpuv)
        /*0014*/ 	.word	0x00000008


	//----- nvinfo : EIATTR_MIN_STACK_SIZE
	.align		4
.L_4:
        /*0018*/ 	.byte	0x04, 0x12
        /*001a*/ 	.short	(.L_6 - .L_5)
	.align		4
.L_5:
        /*001c*/ 	.word	index@(_Z14print_from_gpuv)
        /*0020*/ 	.word	0x00000008
.L_6:


//--------------------- .nv.compat                --------------------------
	.section	.nv.compat,"",@"SHT_CUDA_COMPAT_INFO"
	.align	4
        /*0000*/ 	.byte	0x02, 0x09, 0x00, 0x00, 0x02, 0x02, 0x01, 0x00, 0x02, 0x05, 0x05, 0x00, 0x03, 0x07, 0x01, 0x01
        /*0010*/ 	.byte	0x02, 0x03, 0x00, 0x00, 0x02, 0x06, 0x01, 0x00, 0x04, 0x0b, 0x08, 0x00, 0x09, 0x00, 0x00, 0x00
        /*0020*/ 	.byte	0x00, 0x00, 0x00, 0x00


//--------------------- .nv.info._Z14print_from_gpuv --------------------------
	.section	.nv.info._Z14print_from_gpuv,"",@"SHT_CUDA_INFO"
	.sectionflags	@""
	.align	4


	//----- nvinfo : EIATTR_CUDA_API_VERSION
	.align		4
        /*0000*/ 	.byte	0x04, 0x37
        /*0002*/ 	.short	(.L_8 - .L_7)
.L_7:
        /*0004*/ 	.word	0x00000082


	//----- nvinfo : EIATTR_SPARSE_MMA_MASK
	.align		4
.L_8:
        /*0008*/ 	.byte	0x03, 0x50
        /*000a*/ 	.short	0x0000


	//----- nvinfo : EIATTR_MAXREG_COUNT
	.align		4
        /*000c*/ 	.byte	0x03, 0x1b
        /*000e*/ 	.short	0x00ff


	//----- nvinfo : EIATTR_EXTERNS
	.align		4
        /*0010*/ 	.byte	0x04, 0x0f
        /*0012*/ 	.short	(.L_10 - .L_9)


	//   ....[0]....
	.align		4
.L_9:
        /*0014*/ 	.word	index@(vprintf)


	//----- nvinfo : EIATTR_MERCURY_ISA_VERSION
	.align		4
.L_10:
        /*0018*/ 	.byte	0x03, 0x5f
        /*001a*/ 	.short	0x0101


	//----- nvinfo : EIATTR_VRC_CTA_INIT_COUNT
	.align		4
        /*001c*/ 	.byte	0x02, 0x4a
	.zero		1
	.zero		1


	//----- nvinfo : EIATTR_SYSCALL_OFFSETS
	.align		4
        /*0020*/ 	.byte	0x04, 0x46
        /*0022*/ 	.short	(.L_12 - .L_11)


	//   ....[0]....
.L_11:
        /*0024*/ 	.word	0x000000f0


	//----- nvinfo : EIATTR_EXIT_INSTR_OFFSETS
	.align		4
.L_12:
        /*0028*/ 	.byte	0x04, 0x1c
        /*002a*/ 	.short	(.L_14 - .L_13)


	//   ....[0]....
.L_13:
        /*002c*/ 	.word	0x00000100


	//----- nvinfo : EIATTR_SW_WAR
	.align		4
.L_14:
        /*0030*/ 	.byte	0x04, 0x36
        /*0032*/ 	.short	(.L_16 - .L_15)
.L_15:
        /*0034*/ 	.word	0x00000008
.L_16:


//--------------------- .nv.callgraph             --------------------------
	.section	.nv.callgraph,"",@"SHT_CUDA_CALLGRAPH"
	.align	4
	.sectionentsize	8
	.align		4
        /*0000*/ 	.word	0x00000000
	.align		4
        /*0004*/ 	.word	0xffffffff
	.align		4
        /*0008*/ 	.word	index@(_Z14print_from_gpuv)
	.align		4
        /*000c*/ 	.word	index@(vprintf)
	.align		4
        /*0010*/ 	.word	0x00000000
	.align		4
        /*0014*/ 	.word	0xfffffffe
	.align		4
        /*0018*/ 	.word	0x00000000
	.align		4
        /*001c*/ 	.word	0xfffffffd
	.align		4
        /*0020*/ 	.word	0x00000000
	.align		4
        /*0024*/ 	.word	0xfffffffc


//--------------------- .nv.constant4             --------------------------
	.section	.nv.constant4,"a",@progbits
	.align	8
	.align		8
.nv.constant4:
        /*0000*/ 	.dword	vprintf
	.align		8
        /*0008*/ 	.dword	$str


//--------------------- .text._Z14print_from_gpuv --------------------------
	.section	.text._Z14print_from_gpuv,"ax",@progbits
	.align	128
        .global         _Z14print_from_gpuv
        .type           _Z14print_from_gpuv,@function
        .size           _Z14print_from_gpuv,(.L_x_2 - _Z14print_from_gpuv)
        .other          _Z14print_from_gpuv,@"STO_CUDA_ENTRY STV_DEFAULT"
_Z14print_from_gpuv:
.text._Z14print_from_gpuv:
[----:B------:R-:W0:Y:S01]  /*0000*/  LDC R1, c[0x0][0x37c] ;  /* 0x0000df00ff017b82 */ /* 0x000e220000000800 */
[----:B------:R-:W1:Y:S01]  /*0010*/  S2R R8, SR_TID.X ;  /* 0x0000000000087919 */ /* 0x000e620000002100 */
[----:B0-----:R-:W-:Y:S01]  /*0020*/  VIADD R1, R1, 0xfffffff8 ;  /* 0xfffffff801017836 */ /* 0x001fe20000000000 */
[----:B------:R-:W-:Y:S01]  /*0030*/  MOV R0, 0x0 ;  /* 0x0000000000007802 */ /* 0x000fe20000000f00 */
[----:B------:R-:W0:Y:S01]  /*0040*/  LDCU UR4, c[0x0][0x2f8] ;  /* 0x00005f00ff0477ac */ /* 0x000e220008000800 */
[----:B------:R-:W1:Y:S03]  /*0050*/  S2R R9, SR_CTAID.X ;  /* 0x0000000000097919 */ /* 0x000e660000002500 */
[----:B------:R2:W3:Y:S01]  /*0060*/  LDC.64 R2, c[0x4][R0] ;  /* 0x0100000000027b82 */ /* 0x0004e20000000a00 */
[----:B------:R-:W4:Y:S01]  /*0070*/  LDCU.64 UR6, c[0x4][0x8] ;  /* 0x01000100ff0677ac */ /* 0x000f220008000a00 */
[----:B------:R-:W5:Y:S01]  /*0080*/  LDCU UR5, c[0x0][0x2fc] ;  /* 0x00005f80ff0577ac */ /* 0x000f620008000800 */
[----:B0-----:R-:W-:Y:S01]  /*0090*/  IADD3 R6, P0, PT, R1, UR4, RZ ;  /* 0x0000000401067c10 */ /* 0x001fe2000ff1e0ff */
[----:B----4-:R-:W-:Y:S01]  /*00a0*/  IMAD.U32 R4, RZ, RZ, UR6 ;  /* 0x00000006ff047e24 */ /* 0x010fe2000f8e00ff */
[----:B------:R-:W-:-:S03]  /*00b0*/  MOV R5, UR7 ;  /* 0x0000000700057c02 */ /* 0x000fc60008000f00 */
[----:B-----5:R-:W-:Y:S01]  /*00c0*/  IMAD.X R7, RZ, RZ, UR5, P0 ;  /* 0x00000005ff077e24 */ /* 0x020fe200080e06ff */
[----:B-1----:R2:W-:Y:S07]  /*00d0*/  STL.64 [R1], R8 ;  /* 0x0000000801007387 */ /* 0x0025ee0000100a00 */
[----:B------:R-:W-:-:S07]  /*00e0*/  LEPC R20, `(.L_x_0) ;  /* 0x000000001014794e */ /* 0x000fce0000000000 */
[----:B--23--:R-:W-:Y:S05]  /*00f0*/  CALL.ABS.NOINC R2 ;  /* 0x0000000002007343 */ /* 0x00cfea0003c00000 */
.L_x_0:
[----:B------:R-:W-:Y:S05]  /*0100*/  EXIT ;  /* 0x000000000000794d */ /* 0x000fea0003800000 */
.L_x_1:
[----:B------:R-:W-:-:S00]  /*0110*/  BRA `(.L_x_1) ;  /* 0xfffffffc00fc7947 */ /* 0x000fc0000383ffff */
[----:B------:R-:W-:-:S00]  /*0120*/  NOP ;  /* 0x0000000000007918 */ /* 0x000fc00000000000 */
        /* <DEDUP_REMOVED lines=13> */
.L_x_2:


//--------------------- .nv.global.init           --------------------------
	.section	.nv.global.init,"aw",@progbits
.nv.global.init:
	.type		$str,@object
	.size		$str,(.L_0 - $str)
$str:
        /*0000*/ 	.byte	0x50, 0x72, 0x69, 0x6e, 0x74, 0x65, 0x64, 0x20, 0x46, 0x72, 0x6f, 0x6d, 0x20, 0x74, 0x68, 0x72
        /*0010*/ 	.byte	0x65, 0x61, 0x64, 0x20, 0x5b, 0x25, 0x64, 0x2c, 0x20, 0x25, 0x64, 0x5d, 0x20, 0x66, 0x72, 0x6f
        /*0020*/ 	.byte	0x6d, 0x20, 0x64, 0x65, 0x76, 0x69, 0x63, 0x65, 0x0a, 0x00
.L_0:


//--------------------- .nv.shared.reserved.0     --------------------------
	.section	.nv.shared.reserved.0,"aw",@nobits
	.weak		__nv_reservedSMEM_offset_0_alias
	.size		__nv_reservedSMEM_offset_0_alias, 0, 64
	.other		__nv_reservedSMEM_offset_0_alias,@"STO_CUDA_RESERVED_SHARED STV_DEFAULT"
__nv_reservedSMEM_offset_0_alias:
	.zero		0
	.zero		64


//--------------------- .nv.constant0._Z14print_from_gpuv --------------------------
	.section	.nv.constant0._Z14print_from_gpuv,"a",@progbits
	.sectionflags	@""
	.align	4
.nv.constant0._Z14print_from_gpuv:
	.zero		896


//--------------------- SYMBOLS --------------------------

	.type		.nv.reservedSmem.offset0,@object
	.size		.nv.reservedSmem.offset0,0x4
	.type		vprintf,@function
